//
// Generated by NVIDIA NVVM Compiler
//
// Compiler Build ID: CL-36424714
// Cuda compilation tools, release 13.0, V13.0.88
// Based on NVVM 20.0.0
//

.version 9.0
.target sm_100
.address_size 64

	// .globl	_Z11convolutionPiS_S_ii

.visible .entry _Z11convolutionPiS_S_ii(
	.param .u64 .ptr .align 1 _Z11convolutionPiS_S_ii_param_0,
	.param .u64 .ptr .align 1 _Z11convolutionPiS_S_ii_param_1,
	.param .u64 .ptr .align 1 _Z11convolutionPiS_S_ii_param_2,
	.param .u32 _Z11convolutionPiS_S_ii_param_3,
	.param .u32 _Z11convolutionPiS_S_ii_param_4
)
{
	.reg .pred 	%p<19>;
	.reg .b32 	%r<162>;
	.reg .b64 	%rd<45>;

	ld.param.u64 	%rd10, [_Z11convolutionPiS_S_ii_param_0];
	ld.param.u64 	%rd11, [_Z11convolutionPiS_S_ii_param_1];
	ld.param.u64 	%rd9, [_Z11convolutionPiS_S_ii_param_2];
	ld.param.u32 	%r40, [_Z11convolutionPiS_S_ii_param_3];
	ld.param.u32 	%r39, [_Z11convolutionPiS_S_ii_param_4];
	cvta.to.global.u64 	%rd1, %rd11;
	cvta.to.global.u64 	%rd2, %rd10;
	mov.u32 	%r41, %tid.y;
	mov.u32 	%r42, %tid.x;
	setp.eq.s32 	%p1, %r41, 0;
	add.s32 	%r43, %r40, -1;
	setp.ge.s32 	%p2, %r41, %r43;
	setp.eq.s32 	%p3, %r42, 0;
	or.pred  	%p4, %p1, %p3;
	or.pred  	%p5, %p4, %p2;
	setp.ge.s32 	%p6, %r42, %r43;
	or.pred  	%p7, %p5, %p6;
	@%p7 bra 	$L__BB0_18;
	setp.lt.s32 	%p8, %r39, 1;
	mov.b32 	%r160, 0;
	@%p8 bra 	$L__BB0_17;
	mad.lo.s32 	%r3, %r40, %r41, %r42;
	and.b32  	%r4, %r39, 15;
	and.b32  	%r5, %r39, 7;
	and.b32  	%r6, %r39, 2147483632;
	and.b32  	%r7, %r39, 3;
	neg.s32 	%r8, %r6;
	add.s64 	%rd3, %rd2, 32;
	mov.b32 	%r146, 0;
	mov.u32 	%r160, %r146;
$L__BB0_3:
	setp.lt.u32 	%p9, %r39, 16;
	add.s32 	%r11, %r3, %r146;
	mul.lo.s32 	%r12, %r146, %r39;
	mov.b32 	%r155, 0;
	@%p9 bra 	$L__BB0_6;
	mul.wide.u32 	%rd12, %r12, 4;
	add.s64 	%rd13, %rd1, %rd12;
	add.s64 	%rd44, %rd13, 32;
	mov.u32 	%r148, %r11;
	mov.u32 	%r149, %r8;
$L__BB0_5:
	.pragma "nounroll";
	mul.wide.s32 	%rd14, %r148, 4;
	add.s64 	%rd15, %rd3, %rd14;
	ld.global.u32 	%r48, [%rd15+-32];
	ld.global.u32 	%r49, [%rd44+-32];
	mad.lo.s32 	%r50, %r49, %r48, %r160;
	ld.global.u32 	%r51, [%rd15+-28];
	ld.global.u32 	%r52, [%rd44+-28];
	mad.lo.s32 	%r53, %r52, %r51, %r50;
	ld.global.u32 	%r54, [%rd15+-24];
	ld.global.u32 	%r55, [%rd44+-24];
	mad.lo.s32 	%r56, %r55, %r54, %r53;
	ld.global.u32 	%r57, [%rd15+-20];
	ld.global.u32 	%r58, [%rd44+-20];
	mad.lo.s32 	%r59, %r58, %r57, %r56;
	ld.global.u32 	%r60, [%rd15+-16];
	ld.global.u32 	%r61, [%rd44+-16];
	mad.lo.s32 	%r62, %r61, %r60, %r59;
	ld.global.u32 	%r63, [%rd15+-12];
	ld.global.u32 	%r64, [%rd44+-12];
	mad.lo.s32 	%r65, %r64, %r63, %r62;
	ld.global.u32 	%r66, [%rd15+-8];
	ld.global.u32 	%r67, [%rd44+-8];
	mad.lo.s32 	%r68, %r67, %r66, %r65;
	ld.global.u32 	%r69, [%rd15+-4];
	ld.global.u32 	%r70, [%rd44+-4];
	mad.lo.s32 	%r71, %r70, %r69, %r68;
	ld.global.u32 	%r72, [%rd15];
	ld.global.u32 	%r73, [%rd44];
	mad.lo.s32 	%r74, %r73, %r72, %r71;
	ld.global.u32 	%r75, [%rd15+4];
	ld.global.u32 	%r76, [%rd44+4];
	mad.lo.s32 	%r77, %r76, %r75, %r74;
	ld.global.u32 	%r78, [%rd15+8];
	ld.global.u32 	%r79, [%rd44+8];
	mad.lo.s32 	%r80, %r79, %r78, %r77;
	ld.global.u32 	%r81, [%rd15+12];
	ld.global.u32 	%r82, [%rd44+12];
	mad.lo.s32 	%r83, %r82, %r81, %r80;
	ld.global.u32 	%r84, [%rd15+16];
	ld.global.u32 	%r85, [%rd44+16];
	mad.lo.s32 	%r86, %r85, %r84, %r83;
	ld.global.u32 	%r87, [%rd15+20];
	ld.global.u32 	%r88, [%rd44+20];
	mad.lo.s32 	%r89, %r88, %r87, %r86;
	ld.global.u32 	%r90, [%rd15+24];
	ld.global.u32 	%r91, [%rd44+24];
	mad.lo.s32 	%r92, %r91, %r90, %r89;
	ld.global.u32 	%r93, [%rd15+28];
	ld.global.u32 	%r94, [%rd44+28];
	mad.lo.s32 	%r160, %r94, %r93, %r92;
	add.s32 	%r149, %r149, 16;
	add.s32 	%r148, %r148, 16;
	add.s64 	%rd44, %rd44, 64;
	setp.ne.s32 	%p10, %r149, 0;
	mov.u32 	%r155, %r6;
	@%p10 bra 	$L__BB0_5;
$L__BB0_6:
	setp.eq.s32 	%p11, %r4, 0;
	@%p11 bra 	$L__BB0_16;
	add.s32 	%r96, %r4, -1;
	setp.lt.u32 	%p12, %r96, 7;
	@%p12 bra 	$L__BB0_9;
	add.s32 	%r97, %r11, %r155;
	mul.wide.s32 	%rd16, %r97, 4;
	add.s64 	%rd17, %rd2, %rd16;
	ld.global.u32 	%r98, [%rd17];
	add.s32 	%r99, %r155, %r12;
	mul.wide.u32 	%rd18, %r99, 4;
	add.s64 	%rd19, %rd1, %rd18;
	ld.global.u32 	%r100, [%rd19];
	mad.lo.s32 	%r101, %r100, %r98, %r160;
	ld.global.u32 	%r102, [%rd17+4];
	cvt.u64.u32 	%rd20, %r12;
	cvt.u64.u32 	%rd21, %r155;
	add.s64 	%rd22, %rd21, %rd20;
	shl.b64 	%rd23, %rd22, 2;
	add.s64 	%rd24, %rd1, %rd23;
	ld.global.u32 	%r103, [%rd24+4];
	mad.lo.s32 	%r104, %r103, %r102, %r101;
	ld.global.u32 	%r105, [%rd17+8];
	ld.global.u32 	%r106, [%rd24+8];
	mad.lo.s32 	%r107, %r106, %r105, %r104;
	ld.global.u32 	%r108, [%rd17+12];
	ld.global.u32 	%r109, [%rd24+12];
	mad.lo.s32 	%r110, %r109, %r108, %r107;
	ld.global.u32 	%r111, [%rd17+16];
	ld.global.u32 	%r112, [%rd24+16];
	mad.lo.s32 	%r113, %r112, %r111, %r110;
	ld.global.u32 	%r114, [%rd17+20];
	ld.global.u32 	%r115, [%rd24+20];
	mad.lo.s32 	%r116, %r115, %r114, %r113;
	ld.global.u32 	%r117, [%rd17+24];
	ld.global.u32 	%r118, [%rd24+24];
	mad.lo.s32 	%r119, %r118, %r117, %r116;
	ld.global.u32 	%r120, [%rd17+28];
	ld.global.u32 	%r121, [%rd24+28];
	mad.lo.s32 	%r160, %r121, %r120, %r119;
	add.s32 	%r155, %r155, 8;
$L__BB0_9:
	setp.eq.s32 	%p13, %r5, 0;
	@%p13 bra 	$L__BB0_16;
	add.s32 	%r123, %r5, -1;
	setp.lt.u32 	%p14, %r123, 3;
	@%p14 bra 	$L__BB0_12;
	add.s32 	%r124, %r11, %r155;
	mul.wide.s32 	%rd25, %r124, 4;
	add.s64 	%rd26, %rd2, %rd25;
	ld.global.u32 	%r125, [%rd26];
	add.s32 	%r126, %r155, %r12;
	mul.wide.u32 	%rd27, %r126, 4;
	add.s64 	%rd28, %rd1, %rd27;
	ld.global.u32 	%r127, [%rd28];
	mad.lo.s32 	%r128, %r127, %r125, %r160;
	ld.global.u32 	%r129, [%rd26+4];
	cvt.u64.u32 	%rd29, %r12;
	cvt.u64.u32 	%rd30, %r155;
	add.s64 	%rd31, %rd30, %rd29;
	shl.b64 	%rd32, %rd31, 2;
	add.s64 	%rd33, %rd1, %rd32;
	ld.global.u32 	%r130, [%rd33+4];
	mad.lo.s32 	%r131, %r130, %r129, %r128;
	ld.global.u32 	%r132, [%rd26+8];
	ld.global.u32 	%r133, [%rd33+8];
	mad.lo.s32 	%r134, %r133, %r132, %r131;
	ld.global.u32 	%r135, [%rd26+12];
	ld.global.u32 	%r136, [%rd33+12];
	mad.lo.s32 	%r160, %r136, %r135, %r134;
	add.s32 	%r155, %r155, 4;
$L__BB0_12:
	setp.eq.s32 	%p15, %r7, 0;
	@%p15 bra 	$L__BB0_16;
	setp.eq.s32 	%p16, %r7, 1;
	add.s32 	%r137, %r11, %r155;
	mul.wide.s32 	%rd34, %r137, 4;
	add.s64 	%rd7, %rd2, %rd34;
	ld.global.u32 	%r138, [%rd7];
	add.s32 	%r139, %r155, %r12;
	mul.wide.u32 	%rd35, %r139, 4;
	add.s64 	%rd36, %rd1, %rd35;
	ld.global.u32 	%r140, [%rd36];
	mad.lo.s32 	%r160, %r140, %r138, %r160;
	@%p16 bra 	$L__BB0_16;
	setp.eq.s32 	%p17, %r7, 2;
	ld.global.u32 	%r141, [%rd7+4];
	cvt.u64.u32 	%rd37, %r12;
	cvt.u64.u32 	%rd38, %r155;
	add.s64 	%rd39, %rd38, %rd37;
	shl.b64 	%rd40, %rd39, 2;
	add.s64 	%rd8, %rd1, %rd40;
	ld.global.u32 	%r142, [%rd8+4];
	mad.lo.s32 	%r160, %r142, %r141, %r160;
	@%p17 bra 	$L__BB0_16;
	ld.global.u32 	%r143, [%rd7+8];
	ld.global.u32 	%r144, [%rd8+8];
	mad.lo.s32 	%r160, %r144, %r143, %r160;
$L__BB0_16:
	add.s32 	%r146, %r146, 1;
	setp.ne.s32 	%p18, %r146, %r39;
	@%p18 bra 	$L__BB0_3;
$L__BB0_17:
	mad.lo.s32 	%r145, %r40, %r41, %r42;
	cvta.to.global.u64 	%rd41, %rd9;
	mul.wide.s32 	%rd42, %r145, 4;
	add.s64 	%rd43, %rd41, %rd42;
	st.global.u32 	[%rd43], %r160;
$L__BB0_18:
	ret;

}


// ===== COMPILED SASS (sm_100) =====

	.target	sm_100

	.elftype	@"ET_EXEC"


//--------------------- .note.nv.tkinfo           --------------------------
	.section	.note.nv.tkinfo,"",@"SHT_NOTE"
	.sectionflags	@"SHF_NOTE_NV_TKINFO"
	.tkinfo
        /*0018*/ 	.word	0x00000002
        /*0030*/ 	.string	""
        /*0030*/ 	.string	"ptxas"
        /*0030*/ 	.string	"Cuda compilation tools, release 13.0, V13.0.88"
        /*0030*/ 	.string	"Build cuda_13.0.r13.0/compiler.36424714_0"
        /*0030*/ 	.string	"-arch sm_100 -m 64 "



//--------------------- .note.nv.cuinfo           --------------------------
	.section	.note.nv.cuinfo,"",@"SHT_NOTE"
	.sectionflags	@"SHF_NOTE_NV_CUINFO"
        /*0018*/ 	.short	0x0002
        /*001a*/ 	.short	0x0064
        /*001c*/ 	.short	0x0082
	.zero		2


//--------------------- .nv.info                  --------------------------
	.section	.nv.info,"",@"SHT_CUDA_INFO"
	.align	4


	//----- nvinfo : EIATTR_REGCOUNT
	.align		4
        /*0000*/ 	.byte	0x04, 0x2f
        /*0002*/ 	.short	(.L_1 - .L_0)
	.align		4
.L_0:
        /*0004*/ 	.word	index@(_Z11convolutionPiS_S_ii)
        /*0008*/ 	.word	0x00000020


	//----- nvinfo : EIATTR_FRAME_SIZE
	.align		4
.L_1:
        /*000c*/ 	.byte	0x04, 0x11
        /*000e*/ 	.short	(.L_3 - .L_2)
	.align		4
.L_2:
        /*0010*/ 	.word	index@(_Z11convolutionPiS_S_ii)
        /*0014*/ 	.word	0x00000000


	//----- nvinfo : EIATTR_MIN_STACK_SIZE
	.align		4
.L_3:
        /*0018*/ 	.byte	0x04, 0x12
        /*001a*/ 	.short	(.L_5 - .L_4)
	.align		4
.L_4:
        /*001c*/ 	.word	index@(_Z11convolutionPiS_S_ii)
        /*0020*/ 	.word	0x00000000
.L_5:


//--------------------- .nv.compat                --------------------------
	.section	.nv.compat,"",@"SHT_CUDA_COMPAT_INFO"
	.align	4
        /*0000*/ 	.byte	0x02, 0x09, 0x00, 0x00, 0x02, 0x02, 0x01, 0x00, 0x02, 0x05, 0x05, 0x00, 0x03, 0x07, 0x01, 0x01
        /*0010*/ 	.byte	0x02, 0x03, 0x00, 0x00, 0x02, 0x06, 0x01, 0x00, 0x04, 0x0b, 0x08, 0x00, 0x09, 0x00, 0x00, 0x00
        /*0020*/ 	.byte	0x00, 0x00, 0x00, 0x00


//--------------------- .nv.info._Z11convolutionPiS_S_ii --------------------------
	.section	.nv.info._Z11convolutionPiS_S_ii,"",@"SHT_CUDA_INFO"
	.sectionflags	@""
	.align	4


	//----- nvinfo : EIATTR_CUDA_API_VERSION
	.align		4
        /*0000*/ 	.byte	0x04, 0x37
        /*0002*/ 	.short	(.L_7 - .L_6)
.L_6:
        /*0004*/ 	.word	0x00000082


	//----- nvinfo : EIATTR_KPARAM_INFO
	.align		4
.L_7:
        /*0008*/ 	.byte	0x04, 0x17
        /*000a*/ 	.short	(.L_9 - .L_8)
.L_8:
        /*000c*/ 	.word	0x00000000
        /*0010*/ 	.short	0x0004
        /*0012*/ 	.short	0x001c
        /*0014*/ 	.byte	0x00, 0xf0, 0x11, 0x00


	//----- nvinfo : EIATTR_KPARAM_INFO
	.align		4
.L_9:
        /*0018*/ 	.byte	0x04, 0x17
        /*001a*/ 	.short	(.L_11 - .L_10)
.L_10:
        /*001c*/ 	.word	0x00000000
        /*0020*/ 	.short	0x0003
        /*0022*/ 	.short	0x0018
        /*0024*/ 	.byte	0x00, 0xf0, 0x11, 0x00


	//----- nvinfo : EIATTR_KPARAM_INFO
	.align		4
.L_11:
        /*0028*/ 	.byte	0x04, 0x17
        /*002a*/ 	.short	(.L_13 - .L_12)
.L_12:
        /*002c*/ 	.word	0x00000000
        /*0030*/ 	.short	0x0002
        /*0032*/ 	.short	0x0010
        /*0034*/ 	.byte	0x00, 0xf5, 0x21, 0x00


	//----- nvinfo : EIATTR_KPARAM_INFO
	.align		4
.L_13:
        /*0038*/ 	.byte	0x04, 0x17
        /*003a*/ 	.short	(.L_15 - .L_14)
.L_14:
        /*003c*/ 	.word	0x00000000
        /*0040*/ 	.short	0x0001
        /*0042*/ 	.short	0x0008
        /*0044*/ 	.byte	0x00, 0xf5, 0x21, 0x00


	//----- nvinfo : EIATTR_KPARAM_INFO
	.align		4
.L_15:
        /*0048*/ 	.byte	0x04, 0x17
        /*004a*/ 	.short	(.L_17 - .L_16)
.L_16:
        /*004c*/ 	.word	0x00000000
        /*0050*/ 	.short	0x0000
        /*0052*/ 	.short	0x0000
        /*0054*/ 	.byte	0x00, 0xf5, 0x21, 0x00


	//----- nvinfo : EIATTR_SPARSE_MMA_MASK
	.align		4
.L_17:
        /*0058*/ 	.byte	0x03, 0x50
        /*005a*/ 	.short	0x0000


	//----- nvinfo : EIATTR_MAXREG_COUNT
	.align		4
        /*005c*/ 	.byte	0x03, 0x1b
        /*005e*/ 	.short	0x00ff


	//----- nvinfo : EIATTR_MERCURY_ISA_VERSION
	.align		4
        /*0060*/ 	.byte	0x03, 0x5f
        /*0062*/ 	.short	0x0101


	//----- nvinfo : EIATTR_VRC_CTA_INIT_COUNT
	.align		4
        /*0064*/ 	.byte	0x02, 0x4a
	.zero		1
	.zero		1


	//----- nvinfo : EIATTR_EXIT_INSTR_OFFSETS
	.align		4
        /*0068*/ 	.byte	0x04, 0x1c
        /*006a*/ 	.short	(.L_19 - .L_18)


	//   ....[0]....
.L_18:
        /*006c*/ 	.word	0x00000090


	//   ....[1]....
        /*0070*/ 	.word	0x00000cb0


	//----- nvinfo : EIATTR_CBANK_PARAM_SIZE
	.align		4
.L_19:
        /*0074*/ 	.byte	0x03, 0x19
        /*0076*/ 	.short	0x0020


	//----- nvinfo : EIATTR_PARAM_CBANK
	.align		4
        /*0078*/ 	.byte	0x04, 0x0a
        /*007a*/ 	.short	(.L_21 - .L_20)
	.align		4
.L_20:
        /*007c*/ 	.word	index@(.nv.constant0._Z11convolutionPiS_S_ii)
        /*0080*/ 	.short	0x0380
        /*0082*/ 	.short	0x0020


	//----- nvinfo : EIATTR_SW_WAR
	.align		4
.L_21:
        /*0084*/ 	.byte	0x04, 0x36
        /*0086*/ 	.short	(.L_23 - .L_22)
.L_22:
        /*0088*/ 	.word	0x00000008
.L_23:


//--------------------- .nv.callgraph             --------------------------
	.section	.nv.callgraph,"",@"SHT_CUDA_CALLGRAPH"
	.align	4
	.sectionentsize	8
	.align		4
        /*0000*/ 	.word	0x00000000
	.align		4
        /*0004*/ 	.word	0xffffffff
	.align		4
        /*0008*/ 	.word	0x00000000
	.align		4
        /*000c*/ 	.word	0xfffffffe
	.align		4
        /*0010*/ 	.word	0x00000000
	.align		4
        /*0014*/ 	.word	0xfffffffd
	.align		4
        /*0018*/ 	.word	0x00000000
	.align		4
        /*001c*/ 	.word	0xfffffffc


//--------------------- .text._Z11convolutionPiS_S_ii --------------------------
	.section	.text._Z11convolutionPiS_S_ii,"ax",@progbits
	.align	128
        .global         _Z11convolutionPiS_S_ii
        .type           _Z11convolutionPiS_S_ii,@function
        .size           _Z11convolutionPiS_S_ii,(.L_x_8 - _Z11convolutionPiS_S_ii)
        .other          _Z11convolutionPiS_S_ii,@"STO_CUDA_ENTRY STV_DEFAULT"
_Z11convolutionPiS_S_ii:
.text._Z11convolutionPiS_S_ii:
[----:B------:R-:W-:Y:S01]  /*0000*/  LDC R1, c[0x0][0x37c] ;  /* 0x0000df00ff017b82 */ /* 0x000fe20000000800 */
[----:B------:R-:W0:Y:S01]  /*0010*/  S2R R0, SR_TID.X ;  /* 0x0000000000007919 */ /* 0x000e220000002100 */
[----:B------:R-:W1:Y:S01]  /*0020*/  LDCU UR12, c[0x0][0x398] ;  /* 0x00007300ff0c77ac */ /* 0x000e620008000800 */
[----:B------:R-:W2:Y:S01]  /*0030*/  S2R R7, SR_TID.Y ;  /* 0x0000000000077919 */ /* 0x000ea20000002200 */
[----:B-1----:R-:W-:Y:S01]  /*0040*/  UIADD3 UR4, UPT, UPT, UR12, -0x1, URZ ;  /* 0xffffffff0c047890 */ /* 0x002fe2000fffe0ff */
[----:B0-----:R-:W-:-:S04]  /*0050*/  ISETP.NE.AND P0, PT, R0, RZ, PT ;  /* 0x000000ff0000720c */ /* 0x001fc80003f05270 */
[----:B--2---:R-:W-:-:S04]  /*0060*/  ISETP.EQ.OR P0, PT, R7, RZ, !P0 ;  /* 0x000000ff0700720c */ /* 0x004fc80004702670 */
[----:B------:R-:W-:-:S04]  /*0070*/  ISETP.GE.OR P0, PT, R7, UR4, P0 ;  /* 0x0000000407007c0c */ /* 0x000fc80008706670 */
[----:B------:R-:W-:-:S13]  /*0080*/  ISETP.GE.OR P0, PT, R0, UR4, P0 ;  /* 0x0000000400007c0c */ /* 0x000fda0008706670 */
[----:B------:R-:W-:Y:S05]  /*0090*/  @P0 EXIT ;  /* 0x000000000000094d */ /* 0x000fea0003800000 */
[----:B------:R-:W0:Y:S01]  /*00a0*/  LDC R8, c[0x0][0x39c] ;  /* 0x0000e700ff087b82 */ /* 0x000e220000000800 */
[----:B------:R-:W1:Y:S01]  /*00b0*/  LDCU.64 UR10, c[0x0][0x358] ;  /* 0x00006b00ff0a77ac */ /* 0x000e620008000a00 */
[----:B------:R-:W-:Y:S01]  /*00c0*/  HFMA2 R11, -RZ, RZ, 0, 0 ;  /* 0x00000000ff0b7431 */ /* 0x000fe200000001ff */
[----:B0-----:R-:W-:-:S13]  /*00d0*/  ISETP.GE.AND P0, PT, R8, 0x1, PT ;  /* 0x000000010800780c */ /* 0x001fda0003f06270 */
[----:B-1----:R-:W-:Y:S05]  /*00e0*/  @!P0 BRA `(.L_x_0) ;  /* 0x0000000800dc8947 */ /* 0x002fea0003800000 */
[----:B------:R-:W0:Y:S01]  /*00f0*/  LDCU.64 UR6, c[0x0][0x380] ;  /* 0x00007000ff0677ac */ /* 0x000e220008000a00 */
[C---:B------:R-:W-:Y:S01]  /*0100*/  LOP3.LUT R6, R8.reuse, 0x7ffffff0, RZ, 0xc0, !PT ;  /* 0x7ffffff008067812 */ /* 0x040fe200078ec0ff */
[----:B------:R-:W-:Y:S01]  /*0110*/  IMAD R18, R7, UR12, R0 ;  /* 0x0000000c07127c24 */ /* 0x000fe2000f8e0200 */
[C---:B------:R-:W-:Y:S01]  /*0120*/  LOP3.LUT R16, R8.reuse, 0xf, RZ, 0xc0, !PT ;  /* 0x0000000f08107812 */ /* 0x040fe200078ec0ff */
[----:B------:R-:W-:Y:S01]  /*0130*/  UMOV UR4, URZ ;  /* 0x000000ff00047c82 */ /* 0x000fe20008000000 */
[C---:B------:R-:W-:Y:S01]  /*0140*/  LOP3.LUT R17, R8.reuse, 0x7, RZ, 0xc0, !PT ;  /* 0x0000000708117812 */ /* 0x040fe200078ec0ff */
[----:B------:R-:W-:Y:S01]  /*0150*/  IMAD.MOV R9, RZ, RZ, -R6 ;  /* 0x000000ffff097224 */ /* 0x000fe200078e0a06 */
[----:B------:R-:W-:Y:S02]  /*0160*/  LOP3.LUT R8, R8, 0x3, RZ, 0xc0, !PT ;  /* 0x0000000308087812 */ /* 0x000fe400078ec0ff */
[----:B------:R-:W-:Y:S01]  /*0170*/  MOV R11, RZ ;  /* 0x000000ff000b7202 */ /* 0x000fe20000000f00 */
[----:B0-----:R-:W-:-:S04]  /*0180*/  UIADD3 UR5, UP0, UPT, UR6, 0x20, URZ ;  /* 0x0000002006057890 */ /* 0x001fc8000ff1e0ff */
[----:B------:R-:W-:-:S12]  /*0190*/  UIADD3.X UR8, UPT, UPT, URZ, UR7, URZ, UP0, !UPT ;  /* 0x00000007ff087290 */ /* 0x000fd800087fe4ff */
.L_x_6:
[----:B------:R-:W0:Y:S01]  /*01a0*/  LDCU UR6, c[0x0][0x39c] ;  /* 0x00007380ff0677ac */ /* 0x000e220008000800 */
[----:B------:R-:W-:Y:S02]  /*01b0*/  IADD3 R10, PT, PT, R18, UR4, RZ ;  /* 0x00000004120a7c10 */ /* 0x000fe4000fffe0ff */
[----:B------:R-:W-:Y:S01]  /*01c0*/  MOV R15, RZ ;  /* 0x000000ff000f7202 */ /* 0x000fe20000000f00 */
[----:B0-----:R-:W-:Y:S02]  /*01d0*/  UISETP.GE.U32.AND UP1, UPT, UR6, 0x10, UPT ;  /* 0x000000100600788c */ /* 0x001fe4000bf26070 */
[----:B------:R-:W-:Y:S02]  /*01e0*/  UIMAD UR13, UR4, UR6, URZ ;  /* 0x00000006040d72a4 */ /* 0x000fe4000f8e02ff */
[----:B------:R-:W-:-:S04]  /*01f0*/  UIADD3 UR4, UPT, UPT, UR4, 0x1, URZ ;  /* 0x0000000104047890 */ /* 0x000fc8000fffe0ff */
[----:B------:R-:W-:Y:S01]  /*0200*/  UISETP.NE.AND UP0, UPT, UR4, UR6, UPT ;  /* 0x000000060400728c */ /* 0x000fe2000bf05270 */
[----:B------:R-:W-:Y:S10]  /*0210*/  BRA.U !UP1, `(.L_x_1) ;  /* 0x0000000509107547 */ /* 0x000ff4000b800000 */
[----:B------:R-:W0:Y:S01]  /*0220*/  LDCU.64 UR6, c[0x0][0x388] ;  /* 0x00007100ff0677ac */ /* 0x000e220008000a00 */
[----:B------:R-:W-:Y:S01]  /*0230*/  IMAD.MOV.U32 R12, RZ, RZ, R10 ;  /* 0x000000ffff0c7224 */ /* 0x000fe200078e000a */
[----:B------:R-:W-:Y:S01]  /*0240*/  MOV R13, R9 ;  /* 0x00000009000d7202 */ /* 0x000fe20000000f00 */
[----:B0-----:R-:W-:-:S04]  /*0250*/  UIMAD.WIDE.U32 UR6, UR13, 0x4, UR6 ;  /* 0x000000040d0678a5 */ /* 0x001fc8000f8e0006 */
[----:B------:R-:W-:-:S04]  /*0260*/  UIADD3 UR9, UP1, UPT, UR6, 0x20, URZ ;  /* 0x0000002006097890 */ /* 0x000fc8000ff3e0ff */
[----:B------:R-:W-:Y:S02]  /*0270*/  UIADD3.X UR6, UPT, UPT, URZ, UR7, URZ, UP1, !UPT ;  /* 0x00000007ff067290 */ /* 0x000fe40008ffe4ff */
[----:B------:R-:W-:-:S04]  /*0280*/  MOV R14, UR9 ;  /* 0x00000009000e7c02 */ /* 0x000fc80008000f00 */
[----:B------:R-:W-:-:S07]  /*0290*/  IMAD.U32 R15, RZ, RZ, UR6 ;  /* 0x00000006ff0f7e24 */ /* 0x000fce000f8e00ff */
.L_x_2:
[----:B------:R-:W-:Y:S01]  /*02a0*/  MOV R2, UR5 ;  /* 0x0000000500027c02 */ /* 0x000fe20008000f00 */
[----:B------:R-:W-:Y:S01]  /*02b0*/  IMAD.MOV.U32 R4, RZ, RZ, R14 ;  /* 0x000000ffff047224 */ /* 0x000fe200078e000e */
[----:B------:R-:W-:Y:S02]  /*02c0*/  MOV R3, UR8 ;  /* 0x0000000800037c02 */ /* 0x000fe40008000f00 */
[----:B------:R-:W-:Y:S01]  /*02d0*/  MOV R5, R15 ;  /* 0x0000000f00057202 */ /* 0x000fe20000000f00 */
[----:B------:R-:W-:-:S04]  /*02e0*/  IMAD.WIDE R2, R12, 0x4, R2 ;  /* 0x000000040c027825 */ /* 0x000fc800078e0202 */
[----:B------:R-:W2:Y:S04]  /*02f0*/  LDG.E R23, desc[UR10][R4.64+-0x20] ;  /* 0xffffe00a04177981 */ /* 0x000ea8000c1e1900 */
[----:B------:R-:W2:Y:S04]  /*0300*/  LDG.E R14, desc[UR10][R2.64+-0x20] ;  /* 0xffffe00a020e7981 */ /* 0x000ea8000c1e1900 */
[----:B------:R-:W3:Y:S04]  /*0310*/  LDG.E R26, desc[UR10][R4.64+-0x1c] ;  /* 0xffffe40a041a7981 */ /* 0x000ee8000c1e1900 */
[----:B------:R-:W3:Y:S04]  /*0320*/  LDG.E R25, desc[UR10][R2.64+-0x1c] ;  /* 0xffffe40a02197981 */ /* 0x000ee8000c1e1900 */
[----:B------:R-:W4:Y:S04]  /*0330*/  LDG.E R21, desc[UR10][R4.64+-0x18] ;  /* 0xffffe80a04157981 */ /* 0x000f28000c1e1900 */
[----:B------:R-:W4:Y:S04]  /*0340*/  LDG.E R24, desc[UR10][R2.64+-0x18] ;  /* 0xffffe80a02187981 */ /* 0x000f28000c1e1900 */
[----:B------:R-:W5:Y:S04]  /*0350*/  LDG.E R19, desc[UR10][R4.64+-0x14] ;  /* 0xffffec0a04137981 */ /* 0x000f68000c1e1900 */
[----:B------:R-:W5:Y:S04]  /*0360*/  LDG.E R22, desc[UR10][R2.64+-0x14] ;  /* 0xffffec0a02167981 */ /* 0x000f68000c1e1900 */
[----:B------:R-:W5:Y:S04]  /*0370*/  LDG.E R15, desc[UR10][R4.64+-0x10] ;  /* 0xfffff00a040f7981 */ /* 0x000f68000c1e1900 */
[----:B------:R-:W5:Y:S04]  /*0380*/  LDG.E R20, desc[UR10][R2.64+-0x10] ;  /* 0xfffff00a02147981 */ /* 0x000f68000c1e1900 */
[----:B------:R-:W5:Y:S01]  /*0390*/  LDG.E R28, desc[UR10][R4.64+0x1c] ;  /* 0x00001c0a041c7981 */ /* 0x000f62000c1e1900 */
[----:B--2---:R-:W-:-:S03]  /*03a0*/  IMAD R14, R14, R23, R11 ;  /* 0x000000170e0e7224 */ /* 0x004fc600078e020b */
[----:B------:R-:W2:Y:S04]  /*03b0*/  LDG.E R11, desc[UR10][R4.64+-0xc] ;  /* 0xfffff40a040b7981 */ /* 0x000ea8000c1e1900 */
[----:B------:R-:W2:Y:S01]  /*03c0*/  LDG.E R23, desc[UR10][R4.64] ;  /* 0x0000000a04177981 */ /* 0x000ea2000c1e1900 */
[----:B---3--:R-:W-:-:S03]  /*03d0*/  IMAD R25, R25, R26, R14 ;  /* 0x0000001a19197224 */ /* 0x008fc600078e020e */
[----:B------:R-:W2:Y:S04]  /*03e0*/  LDG.E R14, desc[UR10][R2.64+-0xc] ;  /* 0xfffff40a020e7981 */ /* 0x000ea8000c1e1900 */
[----:B------:R-:W3:Y:S01]  /*03f0*/  LDG.E R26, desc[UR10][R2.64] ;  /* 0x0000000a021a7981 */ /* 0x000ee2000c1e1900 */
[----:B----4-:R-:W-:-:S03]  /*0400*/  IMAD R25, R24, R21, R25 ;  /* 0x0000001518197224 */ /* 0x010fc600078e0219 */
[----:B------:R-:W4:Y:S04]  /*0410*/  LDG.E R21, desc[UR10][R4.64+-0x8] ;  /* 0xfffff80a04157981 */ /* 0x000f28000c1e1900 */
[----:B------:R-:W4:Y:S01]  /*0420*/  LDG.E R24, desc[UR10][R2.64+-0x8] ;  /* 0xfffff80a02187981 */ /* 0x000f22000c1e1900 */
[----:B-----5:R-:W-:-:S03]  /*0430*/  IMAD R25, R22, R19, R25 ;  /* 0x0000001316197224 */ /* 0x020fc600078e0219 */
[----:B------:R-:W5:Y:S04]  /*0440*/  LDG.E R19, desc[UR10][R4.64+-0x4] ;  /* 0xfffffc0a04137981 */ /* 0x000f68000c1e1900 */
[----:B------:R-:W5:Y:S01]  /*0450*/  LDG.E R22, desc[UR10][R2.64+-0x4] ;  /* 0xfffffc0a02167981 */ /* 0x000f62000c1e1900 */
[----:B------:R-:W-:-:S03]  /*0460*/  IMAD R25, R20, R15, R25 ;  /* 0x0000000f14197224 */ /* 0x000fc600078e0219 */
[----:B------:R-:W3:Y:S04]  /*0470*/  LDG.E R20, desc[UR10][R4.64+0x4] ;  /* 0x0000040a04147981 */ /* 0x000ee8000c1e1900 */
[----:B------:R-:W3:Y:S01]  /*0480*/  LDG.E R15, desc[UR10][R2.64+0x4] ;  /* 0x0000040a020f7981 */ /* 0x000ee2000c1e1900 */
[----:B--2---:R-:W-:-:S03]  /*0490*/  IMAD R11, R14, R11, R25 ;  /* 0x0000000b0e0b7224 */ /* 0x004fc600078e0219 */
[----:B------:R-:W2:Y:S04]  /*04a0*/  LDG.E R14, desc[UR10][R4.64+0x8] ;  /* 0x0000080a040e7981 */ /* 0x000ea8000c1e1900 */
[----:B------:R-:W2:Y:S01]  /*04b0*/  LDG.E R25, desc[UR10][R2.64+0x1c] ;  /* 0x00001c0a02197981 */ /* 0x000ea2000c1e1900 */
[----:B----4-:R-:W-:-:S03]  /*04c0*/  IMAD R21, R24, R21, R11 ;  /* 0x0000001518157224 */ /* 0x010fc600078e020b */
[----:B------:R-:W2:Y:S04]  /*04d0*/  LDG.E R11, desc[UR10][R2.64+0x8] ;  /* 0x0000080a020b7981 */ /* 0x000ea8000c1e1900 */
[----:B------:R-:W4:Y:S01]  /*04e0*/  LDG.E R24, desc[UR10][R2.64+0x10] ;  /* 0x0000100a02187981 */ /* 0x000f22000c1e1900 */
[----:B-----5:R-:W-:-:S03]  /*04f0*/  IMAD R21, R22, R19, R21 ;  /* 0x0000001316157224 */ /* 0x020fc600078e0215 */
[----:B------:R-:W5:Y:S01]  /*0500*/  LDG.E R22, desc[UR10][R4.64+0xc] ;  /* 0x00000c0a04167981 */ /* 0x000f62000c1e1900 */
[----:B---3--:R-:W-:-:S03]  /*0510*/  IMAD R23, R26, R23, R21 ;  /* 0x000000171a177224 */ /* 0x008fc600078e0215 */
[----:B------:R-:W5:Y:S04]  /*0520*/  LDG.E R19, desc[UR10][R2.64+0xc] ;  /* 0x00000c0a02137981 */ /* 0x000f68000c1e1900 */
[----:B------:R-:W4:Y:S01]  /*0530*/  LDG.E R21, desc[UR10][R4.64+0x10] ;  /* 0x0000100a04157981 */ /* 0x000f22000c1e1900 */
[----:B------:R-:W-:-:S03]  /*0540*/  IMAD R27, R15, R20, R23 ;  /* 0x000000140f1b7224 */ /* 0x000fc600078e0217 */
[----:B------:R-:W3:Y:S04]  /*0550*/  LDG.E R26, desc[UR10][R4.64+0x14] ;  /* 0x0000140a041a7981 */ /* 0x000ee8000c1e1900 */
[----:B------:R-:W3:Y:S04]  /*0560*/  LDG.E R23, desc[UR10][R2.64+0x14] ;  /* 0x0000140a02177981 */ /* 0x000ee8000c1e1900 */
[----:B------:R-:W3:Y:S04]  /*0570*/  LDG.E R15, desc[UR10][R4.64+0x18] ;  /* 0x0000180a040f7981 */ /* 0x000ee8000c1e1900 */
[----:B------:R-:W3:Y:S01]  /*0580*/  LDG.E R20, desc[UR10][R2.64+0x18] ;  /* 0x0000180a02147981 */ /* 0x000ee2000c1e1900 */
[----:B------:R-:W-:-:S04]  /*0590*/  IADD3 R13, PT, PT, R13, 0x10, RZ ;  /* 0x000000100d0d7810 */ /* 0x000fc80007ffe0ff */
[----:B------:R-:W-:Y:S02]  /*05a0*/  ISETP.NE.AND P0, PT, R13, RZ, PT ;  /* 0x000000ff0d00720c */ /* 0x000fe40003f05270 */
[----:B------:R-:W-:Y:S01]  /*05b0*/  IADD3 R12, PT, PT, R12, 0x10, RZ ;  /* 0x000000100c0c7810 */ /* 0x000fe20007ffe0ff */
[----:B--2---:R-:W-:Y:S01]  /*05c0*/  IMAD R11, R11, R14, R27 ;  /* 0x0000000e0b0b7224 */ /* 0x004fe200078e021b */
[----:B------:R-:W-:-:S03]  /*05d0*/  IADD3 R14, P1, PT, R4, 0x40, RZ ;  /* 0x00000040040e7810 */ /* 0x000fc60007f3e0ff */
[----:B-----5:R-:W-:-:S04]  /*05e0*/  IMAD R11, R19, R22, R11 ;  /* 0x00000016130b7224 */ /* 0x020fc800078e020b */
[----:B----4-:R-:W-:-:S04]  /*05f0*/  IMAD R11, R24, R21, R11 ;  /* 0x00000015180b7224 */ /* 0x010fc800078e020b */
[----:B---3--:R-:W-:-:S04]  /*0600*/  IMAD R11, R23, R26, R11 ;  /* 0x0000001a170b7224 */ /* 0x008fc800078e020b */
[----:B------:R-:W-:Y:S02]  /*0610*/  IMAD R11, R20, R15, R11 ;  /* 0x0000000f140b7224 */ /* 0x000fe400078e020b */
[----:B------:R-:W-:Y:S02]  /*0620*/  IMAD.X R15, RZ, RZ, R5, P1 ;  /* 0x000000ffff0f7224 */ /* 0x000fe400008e0605 */
[----:B------:R-:W-:Y:S01]  /*0630*/  IMAD R11, R25, R28, R11 ;  /* 0x0000001c190b7224 */ /* 0x000fe200078e020b */
[----:B------:R-:W-:Y:S06]  /*0640*/  @P0 BRA `(.L_x_2) ;  /* 0xfffffffc00140947 */ /* 0x000fec000383ffff */
[----:B------:R-:W-:-:S07]  /*0650*/  MOV R15, R6 ;  /* 0x00000006000f7202 */ /* 0x000fce0000000f00 */
.L_x_1:
[----:B------:R-:W-:-:S13]  /*0660*/  ISETP.NE.AND P0, PT, R16, RZ, PT ;  /* 0x000000ff1000720c */ /* 0x000fda0003f05270 */
[----:B------:R-:W-:Y:S05]  /*0670*/  @!P0 BRA `(.L_x_3) ;  /* 0x0000000400748947 */ /* 0x000fea0003800000 */
[----:B------:R-:W-:Y:S02]  /*0680*/  IADD3 R2, PT, PT, R16, -0x1, RZ ;  /* 0xffffffff10027810 */ /* 0x000fe40007ffe0ff */
[----:B------:R-:W-:Y:S02]  /*0690*/  ISETP.NE.AND P0, PT, R17, RZ, PT ;  /* 0x000000ff1100720c */ /* 0x000fe40003f05270 */
[----:B------:R-:W-:-:S13]  /*06a0*/  ISETP.GE.U32.AND P1, PT, R2, 0x7, PT ;  /* 0x000000070200780c */ /* 0x000fda0003f26070 */
[----:B------:R-:W-:Y:S05]  /*06b0*/  @!P1 BRA `(.L_x_4) ;  /* 0x0000000000909947 */ /* 0x000fea0003800000 */
[----:B------:R-:W0:Y:S01]  /*06c0*/  LDC.64 R12, c[0x0][0x388] ;  /* 0x0000e200ff0c7b82 */ /* 0x000e220000000a00 */
[----:B------:R-:W-:Y:S01]  /*06d0*/  IADD3 R5, PT, PT, R10, R15, RZ ;  /* 0x0000000f0a057210 */ /* 0x000fe20007ffe0ff */
[----:B------:R-:W-:-:S06]  /*06e0*/  VIADD R19, R15, UR13 ;  /* 0x0000000d0f137c36 */ /* 0x000fcc0008000000 */
[----:B------:R-:W1:Y:S01]  /*06f0*/  LDC.64 R2, c[0x0][0x380] ;  /* 0x0000e000ff027b82 */ /* 0x000e620000000a00 */
[----:B0-----:R-:W-:-:S05]  /*0700*/  IMAD.WIDE.U32 R12, R19, 0x4, R12 ;  /* 0x00000004130c7825 */ /* 0x001fca00078e000c */
[----:B------:R-:W2:Y:S01]  /*0710*/  LDG.E R23, desc[UR10][R12.64] ;  /* 0x0000000a0c177981 */ /* 0x000ea2000c1e1900 */
[----:B-1----:R-:W-:Y:S02]  /*0720*/  IMAD.WIDE R2, R5, 0x4, R2 ;  /* 0x0000000405027825 */ /* 0x002fe400078e0202 */
[----:B------:R-:W0:Y:S03]  /*0730*/  LDC.64 R4, c[0x0][0x388] ;  /* 0x0000e200ff047b82 */ /* 0x000e260000000a00 */
[----:B------:R-:W2:Y:S01]  /*0740*/  LDG.E R22, desc[UR10][R2.64] ;  /* 0x0000000a02167981 */ /* 0x000ea2000c1e1900 */
[----:B------:R-:W-:-:S03]  /*0750*/  IADD3 R14, P1, PT, R15, UR13, RZ ;  /* 0x0000000d0f0e7c10 */ /* 0x000fc6000ff3e0ff */
[----:B------:R-:W3:Y:S01]  /*0760*/  LDG.E R20, desc[UR10][R2.64+0x8] ;  /* 0x0000080a02147981 */ /* 0x000ee2000c1e1900 */
[----:B------:R-:W-:-:S03]  /*0770*/  IADD3.X R19, PT, PT, RZ, RZ, RZ, P1, !PT ;  /* 0x000000ffff137210 */ /* 0x000fc60000ffe4ff */
[----:B------:R-:W4:Y:S04]  /*0780*/  LDG.E R12, desc[UR10][R2.64+0xc] ;  /* 0x00000c0a020c7981 */ /* 0x000f28000c1e1900 */
[----:B------:R-:W5:Y:S01]  /*0790*/  LDG.E R25, desc[UR10][R2.64+0x1c] ;  /* 0x00001c0a02197981 */ /* 0x000f62000c1e1900 */
[----:B0-----:R-:W-:-:S04]  /*07a0*/  LEA R4, P1, R14, R4, 0x2 ;  /* 0x000000040e047211 */ /* 0x001fc800078210ff */
[----:B------:R-:W-:Y:S02]  /*07b0*/  LEA.HI.X R5, R14, R5, R19, 0x2, P1 ;  /* 0x000000050e057211 */ /* 0x000fe400008f1413 */
[----:B------:R-:W3:Y:S04]  /*07c0*/  LDG.E R14, desc[UR10][R2.64+0x4] ;  /* 0x0000040a020e7981 */ /* 0x000ee8000c1e1900 */
[----:B------:R-:W3:Y:S04]  /*07d0*/  LDG.E R19, desc[UR10][R4.64+0x4] ;  /* 0x0000040a04137981 */ /* 0x000ee8000c1e1900 */
        /* <DEDUP_REMOVED lines=8> */
[----:B------:R-:W2:Y:S04]  /*0860*/  LDG.E R22, desc[UR10][R2.64+0x14] ;  /* 0x0000140a02167981 */ /* 0x000ea8000c1e1900 */
[----:B------:R-:W2:Y:S01]  /*0870*/  LDG.E R11, desc[UR10][R2.64+0x18] ;  /* 0x0000180a020b7981 */ /* 0x000ea2000c1e1900 */
[----:B---3--:R-:W-:-:S04]  /*0880*/  IMAD R14, R14, R19, R29 ;  /* 0x000000130e0e7224 */ /* 0x008fc800078e021d */
[----:B----4-:R-:W-:-:S04]  /*0890*/  IMAD R14, R20, R21, R14 ;  /* 0x00000015140e7224 */ /* 0x010fc800078e020e */
[----:B-----5:R-:W-:Y:S01]  /*08a0*/  IMAD R12, R12, R13, R14 ;  /* 0x0000000d0c0c7224 */ /* 0x020fe200078e020e */
[----:B------:R-:W-:-:S03]  /*08b0*/  IADD3 R15, PT, PT, R15, 0x8, RZ ;  /* 0x000000080f0f7810 */ /* 0x000fc60007ffe0ff */
[----:B--2---:R-:W-:-:S04]  /*08c0*/  IMAD R12, R23, R24, R12 ;  /* 0x00000018170c7224 */ /* 0x004fc800078e020c */
[----:B------:R-:W-:-:S04]  /*08d0*/  IMAD R12, R22, R27, R12 ;  /* 0x0000001b160c7224 */ /* 0x000fc800078e020c */
[----:B------:R-:W-:-:S04]  /*08e0*/  IMAD R11, R11, R26, R12 ;  /* 0x0000001a0b0b7224 */ /* 0x000fc800078e020c */
[----:B------:R-:W-:-:S07]  /*08f0*/  IMAD R11, R25, R28, R11 ;  /* 0x0000001c190b7224 */ /* 0x000fce00078e020b */
.L_x_4:
[----:B------:R-:W-:Y:S05]  /*0900*/  @!P0 BRA `(.L_x_3) ;  /* 0x0000000000d08947 */ /* 0x000fea0003800000 */
[----:B------:R-:W-:Y:S01]  /*0910*/  VIADD R2, R17, 0xffffffff ;  /* 0xffffffff11027836 */ /* 0x000fe20000000000 */
[----:B------:R-:W-:-:S04]  /*0920*/  ISETP.NE.AND P0, PT, R8, RZ, PT ;  /* 0x000000ff0800720c */ /* 0x000fc80003f05270 */
[----:B------:R-:W-:-:S13]  /*0930*/  ISETP.GE.U32.AND P1, PT, R2, 0x3, PT ;  /* 0x000000030200780c */ /* 0x000fda0003f26070 */
[----:B------:R-:W-:Y:S05]  /*0940*/  @!P1 BRA `(.L_x_5) ;  /* 0x0000000000609947 */ /* 0x000fea0003800000 */
[----:B------:R-:W0:Y:S01]  /*0950*/  LDC.64 R4, c[0x0][0x388] ;  /* 0x0000e200ff047b82 */ /* 0x000e220000000a00 */
[C---:B------:R-:W-:Y:S02]  /*0960*/  IADD3 R21, PT, PT, R15.reuse, UR13, RZ ;  /* 0x0000000d0f157c10 */ /* 0x040fe4000fffe0ff */
[----:B------:R-:W-:Y:S02]  /*0970*/  IADD3 R14, P1, PT, R15, UR13, RZ ;  /* 0x0000000d0f0e7c10 */ /* 0x000fe4000ff3e0ff */
[----:B------:R-:W-:Y:S02]  /*0980*/  IADD3 R19, PT, PT, R10, R15, RZ ;  /* 0x0000000f0a137210 */ /* 0x000fe40007ffe0ff */
[----:B------:R-:W-:Y:S01]  /*0990*/  IADD3.X R20, PT, PT, RZ, RZ, RZ, P1, !PT ;  /* 0x000000ffff147210 */ /* 0x000fe20000ffe4ff */
[----:B------:R-:W1:Y:S08]  /*09a0*/  LDC.64 R2, c[0x0][0x388] ;  /* 0x0000e200ff027b82 */ /* 0x000e700000000a00 */
[----:B------:R-:W2:Y:S01]  /*09b0*/  LDC.64 R12, c[0x0][0x380] ;  /* 0x0000e000ff0c7b82 */ /* 0x000ea20000000a00 */
[----:B0-----:R-:W-:-:S06]  /*09c0*/  IMAD.WIDE.U32 R4, R21, 0x4, R4 ;  /* 0x0000000415047825 */ /* 0x001fcc00078e0004 */
[----:B------:R-:W3:Y:S01]  /*09d0*/  LDG.E R4, desc[UR10][R4.64] ;  /* 0x0000000a04047981 */ /* 0x000ee2000c1e1900 */
[----:B-1----:R-:W-:-:S04]  /*09e0*/  LEA R2, P1, R14, R2, 0x2 ;  /* 0x000000020e027211 */ /* 0x002fc800078210ff */
[----:B------:R-:W-:Y:S01]  /*09f0*/  LEA.HI.X R3, R14, R3, R20, 0x2, P1 ;  /* 0x000000030e037211 */ /* 0x000fe200008f1414 */
[----:B--2---:R-:W-:-:S04]  /*0a00*/  IMAD.WIDE R12, R19, 0x4, R12 ;  /* 0x00000004130c7825 */ /* 0x004fc800078e020c */
[----:B------:R-:W2:Y:S04]  /*0a10*/  LDG.E R20, desc[UR10][R2.64+0x4] ;  /* 0x0000040a02147981 */ /* 0x000ea8000c1e1900 */
[----:B------:R-:W3:Y:S04]  /*0a20*/  LDG.E R14, desc[UR10][R12.64] ;  /* 0x0000000a0c0e7981 */ /* 0x000ee8000c1e1900 */
[----:B------:R-:W2:Y:S04]  /*0a30*/  LDG.E R19, desc[UR10][R12.64+0x4] ;  /* 0x0000040a0c137981 */ /* 0x000ea8000c1e1900 */
[----:B------:R-:W4:Y:S04]  /*0a40*/  LDG.E R21, desc[UR10][R12.64+0x8] ;  /* 0x0000080a0c157981 */ /* 0x000f28000c1e1900 */
[----:B------:R-:W4:Y:S04]  /*0a50*/  LDG.E R22, desc[UR10][R2.64+0x8] ;  /* 0x0000080a02167981 */ /* 0x000f28000c1e1900 */
[----:B------:R-:W5:Y:S04]  /*0a60*/  LDG.E R23, desc[UR10][R12.64+0xc] ;  /* 0x00000c0a0c177981 */ /* 0x000f68000c1e1900 */
[----:B------:R-:W5:Y:S01]  /*0a70*/  LDG.E R24, desc[UR10][R2.64+0xc] ;  /* 0x00000c0a02187981 */ /* 0x000f62000c1e1900 */
[----:B------:R-:W-:-:S02]  /*0a80*/  VIADD R15, R15, 0x4 ;  /* 0x000000040f0f7836 */ /* 0x000fc40000000000 */
[----:B---3--:R-:W-:-:S04]  /*0a90*/  IMAD R14, R14, R4, R11 ;  /* 0x000000040e0e7224 */ /* 0x008fc800078e020b */
[----:B--2---:R-:W-:-:S04]  /*0aa0*/  IMAD R14, R19, R20, R14 ;  /* 0x00000014130e7224 */ /* 0x004fc800078e020e */
[----:B----4-:R-:W-:-:S04]  /*0ab0*/  IMAD R14, R21, R22, R14 ;  /* 0x00000016150e7224 */ /* 0x010fc800078e020e */
[----:B-----5:R-:W-:-:S07]  /*0ac0*/  IMAD R11, R23, R24, R14 ;  /* 0x00000018170b7224 */ /* 0x020fce00078e020e */
.L_x_5:
[----:B------:R-:W-:Y:S05]  /*0ad0*/  @!P0 BRA `(.L_x_3) ;  /* 0x00000000005c8947 */ /* 0x000fea0003800000 */
[----:B------:R-:W0:Y:S01]  /*0ae0*/  LDC.64 R4, c[0x0][0x388] ;  /* 0x0000e200ff047b82 */ /* 0x000e220000000a00 */
[----:B------:R-:W-:Y:S02]  /*0af0*/  IADD3 R19, PT, PT, R15, UR13, RZ ;  /* 0x0000000d0f137c10 */ /* 0x000fe4000fffe0ff */
[----:B------:R-:W-:-:S05]  /*0b00*/  IADD3 R13, PT, PT, R10, R15, RZ ;  /* 0x0000000f0a0d7210 */ /* 0x000fca0007ffe0ff */
[----:B------:R-:W1:Y:S01]  /*0b10*/  LDC.64 R2, c[0x0][0x380] ;  /* 0x0000e000ff027b82 */ /* 0x000e620000000a00 */
[----:B0-----:R-:W-:-:S06]  /*0b20*/  IMAD.WIDE.U32 R4, R19, 0x4, R4 ;  /* 0x0000000413047825 */ /* 0x001fcc00078e0004 */
[----:B------:R-:W2:Y:S01]  /*0b30*/  LDG.E R4, desc[UR10][R4.64] ;  /* 0x0000000a04047981 */ /* 0x000ea2000c1e1900 */
[----:B-1----:R-:W-:-:S05]  /*0b40*/  IMAD.WIDE R2, R13, 0x4, R2 ;  /* 0x000000040d027825 */ /* 0x002fca00078e0202 */
[----:B------:R-:W2:Y:S01]  /*0b50*/  LDG.E R10, desc[UR10][R2.64] ;  /* 0x0000000a020a7981 */ /* 0x000ea2000c1e1900 */
[----:B------:R-:W-:Y:S01]  /*0b60*/  ISETP.NE.AND P0, PT, R8, 0x1, PT ;  /* 0x000000010800780c */ /* 0x000fe20003f05270 */
[----:B--2---:R-:W-:-:S12]  /*0b70*/  IMAD R11, R10, R4, R11 ;  /* 0x000000040a0b7224 */ /* 0x004fd800078e020b */
[----:B------:R-:W-:Y:S05]  /*0b80*/  @!P0 BRA `(.L_x_3) ;  /* 0x0000000000308947 */ /* 0x000fea0003800000 */
[----:B------:R-:W0:Y:S01]  /*0b90*/  LDC.64 R4, c[0x0][0x388] ;  /* 0x0000e200ff047b82 */ /* 0x000e220000000a00 */
[----:B------:R-:W-:Y:S02]  /*0ba0*/  IADD3 R10, P1, PT, R15, UR13, RZ ;  /* 0x0000000d0f0a7c10 */ /* 0x000fe4000ff3e0ff */
[----:B------:R-:W-:Y:S02]  /*0bb0*/  ISETP.NE.AND P0, PT, R8, 0x2, PT ;  /* 0x000000020800780c */ /* 0x000fe40003f05270 */
[----:B------:R-:W-:-:S11]  /*0bc0*/  IADD3.X R12, PT, PT, RZ, RZ, RZ, P1, !PT ;  /* 0x000000ffff0c7210 */ /* 0x000fd60000ffe4ff */
[----:B------:R-:W2:Y:S01]  /*0bd0*/  @P0 LDG.E R14, desc[UR10][R2.64+0x8] ;  /* 0x0000080a020e0981 */ /* 0x000ea2000c1e1900 */
[----:B0-----:R-:W-:-:S04]  /*0be0*/  LEA R4, P1, R10, R4, 0x2 ;  /* 0x000000040a047211 */ /* 0x001fc800078210ff */
[----:B------:R-:W-:Y:S02]  /*0bf0*/  LEA.HI.X R5, R10, R5, R12, 0x2, P1 ;  /* 0x000000050a057211 */ /* 0x000fe400008f140c */
[----:B------:R-:W3:Y:S04]  /*0c00*/  LDG.E R10, desc[UR10][R2.64+0x4] ;  /* 0x0000040a020a7981 */ /* 0x000ee8000c1e1900 */
[----:B------:R-:W3:Y:S04]  /*0c10*/  LDG.E R12, desc[UR10][R4.64+0x4] ;  /* 0x0000040a040c7981 */ /* 0x000ee8000c1e1900 */
[----:B------:R-:W2:Y:S01]  /*0c20*/  @P0 LDG.E R13, desc[UR10][R4.64+0x8] ;  /* 0x0000080a040d0981 */ /* 0x000ea2000c1e1900 */
[----:B---3--:R-:W-:-:S04]  /*0c30*/  IMAD R11, R10, R12, R11 ;  /* 0x0000000c0a0b7224 */ /* 0x008fc800078e020b */
[----:B--2---:R-:W-:-:S07]  /*0c40*/  @P0 IMAD R11, R14, R13, R11 ;  /* 0x0000000d0e0b0224 */ /* 0x004fce00078e020b */
.L_x_3:
[----:B------:R-:W-:Y:S05]  /*0c50*/  BRA.U UP0, `(.L_x_6) ;  /* 0xfffffff500507547 */ /* 0x000fea000b83ffff */
.L_x_0:
[----:B------:R-:W0:Y:S01]  /*0c60*/  LDC.64 R2, c[0x0][0x390] ;  /* 0x0000e400ff027b82 */ /* 0x000e220000000a00 */
[----:B------:R-:W1:Y:S02]  /*0c70*/  LDCU UR4, c[0x0][0x398] ;  /* 0x00007300ff0477ac */ /* 0x000e640008000800 */
[----:B-1----:R-:W-:-:S04]  /*0c80*/  IMAD R7, R7, UR4, R0 ;  /* 0x0000000407077c24 */ /* 0x002fc8000f8e0200 */
[----:B0-----:R-:W-:-:S05]  /*0c90*/  IMAD.WIDE R2, R7, 0x4, R2 ;  /* 0x0000000407027825 */ /* 0x001fca00078e0202 */
[----:B------:R-:W-:Y:S01]  /*0ca0*/  STG.E desc[UR10][R2.64], R11 ;  /* 0x0000000b02007986 */ /* 0x000fe2000c10190a */
[----:B------:R-:W-:Y:S05]  /*0cb0*/  EXIT ;  /* 0x000000000000794d */ /* 0x000fea0003800000 */
.L_x_7:
[----:B------:R-:W-:-:S00]  /*0cc0*/  BRA `(.L_x_7) ;  /* 0xfffffffc00fc7947 */ /* 0x000fc0000383ffff */
[----:B------:R-:W-:-:S00]  /*0cd0*/  NOP ;  /* 0x0000000000007918 */ /* 0x000fc00000000000 */
        /* <DEDUP_REMOVED lines=10> */
.L_x_8:


//--------------------- .nv.shared.reserved.0     --------------------------
	.section	.nv.shared.reserved.0,"aw",@nobits
	.weak		__nv_reservedSMEM_offset_0_alias
	.size		__nv_reservedSMEM_offset_0_alias, 0, 64
	.other		__nv_reservedSMEM_offset_0_alias,@"STO_CUDA_RESERVED_SHARED STV_DEFAULT"
__nv_reservedSMEM_offset_0_alias:
	.zero		0
	.zero		64


//--------------------- .nv.constant0._Z11convolutionPiS_S_ii --------------------------
	.section	.nv.constant0._Z11convolutionPiS_S_ii,"a",@progbits
	.sectionflags	@""
	.align	4
.nv.constant0._Z11convolutionPiS_S_ii:
	.zero		928


//--------------------- SYMBOLS --------------------------

	.type		.nv.reservedSmem.offset0,@object
	.size		.nv.reservedSmem.offset0,0x4
